//
// Generated by NVIDIA NVVM Compiler
//
// Compiler Build ID: CL-36424714
// Cuda compilation tools, release 13.0, V13.0.88
// Based on NVVM 20.0.0
//

.version 9.0
.target sm_100
.address_size 64

	// .globl	_Z6vecAddPK9__bfloat4S1_PS_i

.visible .entry _Z6vecAddPK9__bfloat4S1_PS_i(
	.param .u64 .ptr .align 1 _Z6vecAddPK9__bfloat4S1_PS_i_param_0,
	.param .u64 .ptr .align 1 _Z6vecAddPK9__bfloat4S1_PS_i_param_1,
	.param .u64 .ptr .align 1 _Z6vecAddPK9__bfloat4S1_PS_i_param_2,
	.param .u32 _Z6vecAddPK9__bfloat4S1_PS_i_param_3
)
{
	.reg .pred 	%p<2>;
	.reg .b32 	%r<12>;
	.reg .b64 	%rd<11>;

	ld.param.u64 	%rd1, [_Z6vecAddPK9__bfloat4S1_PS_i_param_0];
	ld.param.u64 	%rd2, [_Z6vecAddPK9__bfloat4S1_PS_i_param_1];
	ld.param.u64 	%rd3, [_Z6vecAddPK9__bfloat4S1_PS_i_param_2];
	ld.param.u32 	%r2, [_Z6vecAddPK9__bfloat4S1_PS_i_param_3];
	mov.u32 	%r3, %tid.x;
	mov.u32 	%r4, %ntid.x;
	mov.u32 	%r5, %ctaid.x;
	mad.lo.s32 	%r1, %r4, %r5, %r3;
	setp.ge.s32 	%p1, %r1, %r2;
	@%p1 bra 	$L__BB0_2;
	cvta.to.global.u64 	%rd4, %rd1;
	cvta.to.global.u64 	%rd5, %rd2;
	cvta.to.global.u64 	%rd6, %rd3;
	mul.wide.s32 	%rd7, %r1, 8;
	add.s64 	%rd8, %rd4, %rd7;
	add.s64 	%rd9, %rd5, %rd7;
	ld.global.u32 	%r7, [%rd8];
	ld.global.u32 	%r8, [%rd9];
	// begin inline asm
	{ add.bf16x2 %r6,%r7,%r8; }

	// end inline asm
	ld.global.u32 	%r10, [%rd8+4];
	ld.global.u32 	%r11, [%rd9+4];
	// begin inline asm
	{ add.bf16x2 %r9,%r10,%r11; }

	// end inline asm
	add.s64 	%rd10, %rd6, %rd7;
	st.global.u32 	[%rd10], %r6;
	st.global.u32 	[%rd10+4], %r9;
$L__BB0_2:
	ret;

}


// ===== COMPILED SASS (sm_100) =====

	.target	sm_100

	.elftype	@"ET_EXEC"


//--------------------- .note.nv.tkinfo           --------------------------
	.section	.note.nv.tkinfo,"",@"SHT_NOTE"
	.sectionflags	@"SHF_NOTE_NV_TKINFO"
	.tkinfo
        /*0018*/ 	.word	0x00000002
        /*0030*/ 	.string	""
        /*0030*/ 	.string	"ptxas"
        /*0030*/ 	.string	"Cuda compilation tools, release 13.0, V13.0.88"
        /*0030*/ 	.string	"Build cuda_13.0.r13.0/compiler.36424714_0"
        /*0030*/ 	.string	"-arch sm_100 -m 64 "



//--------------------- .note.nv.cuinfo           --------------------------
	.section	.note.nv.cuinfo,"",@"SHT_NOTE"
	.sectionflags	@"SHF_NOTE_NV_CUINFO"
        /*0018*/ 	.short	0x0002
        /*001a*/ 	.short	0x0064
        /*001c*/ 	.short	0x0082
	.zero		2


//--------------------- .nv.info                  --------------------------
	.section	.nv.info,"",@"SHT_CUDA_INFO"
	.align	4


	//----- nvinfo : EIATTR_REGCOUNT
	.align		4
        /*0000*/ 	.byte	0x04, 0x2f
        /*0002*/ 	.short	(.L_1 - .L_0)
	.align		4
.L_0:
        /*0004*/ 	.word	index@(_Z6vecAddPK9__bfloat4S1_PS_i)
        /*0008*/ 	.word	0x00000010


	//----- nvinfo : EIATTR_FRAME_SIZE
	.align		4
.L_1:
        /*000c*/ 	.byte	0x04, 0x11
        /*000e*/ 	.short	(.L_3 - .L_2)
	.align		4
.L_2:
        /*0010*/ 	.word	index@(_Z6vecAddPK9__bfloat4S1_PS_i)
        /*0014*/ 	.word	0x00000000


	//----- nvinfo : EIATTR_MIN_STACK_SIZE
	.align		4
.L_3:
        /*0018*/ 	.byte	0x04, 0x12
        /*001a*/ 	.short	(.L_5 - .L_4)
	.align		4
.L_4:
        /*001c*/ 	.word	index@(_Z6vecAddPK9__bfloat4S1_PS_i)
        /*0020*/ 	.word	0x00000000
.L_5:


//--------------------- .nv.compat                --------------------------
	.section	.nv.compat,"",@"SHT_CUDA_COMPAT_INFO"
	.align	4
        /*0000*/ 	.byte	0x02, 0x09, 0x00, 0x00, 0x02, 0x02, 0x01, 0x00, 0x02, 0x05, 0x05, 0x00, 0x03, 0x07, 0x01, 0x01
        /*0010*/ 	.byte	0x02, 0x03, 0x00, 0x00, 0x02, 0x06, 0x01, 0x00, 0x04, 0x0b, 0x08, 0x00, 0x09, 0x00, 0x00, 0x00
        /*0020*/ 	.byte	0x00, 0x00, 0x00, 0x00


//--------------------- .nv.info._Z6vecAddPK9__bfloat4S1_PS_i --------------------------
	.section	.nv.info._Z6vecAddPK9__bfloat4S1_PS_i,"",@"SHT_CUDA_INFO"
	.sectionflags	@""
	.align	4


	//----- nvinfo : EIATTR_CUDA_API_VERSION
	.align		4
        /*0000*/ 	.byte	0x04, 0x37
        /*0002*/ 	.short	(.L_7 - .L_6)
.L_6:
        /*0004*/ 	.word	0x00000082


	//----- nvinfo : EIATTR_KPARAM_INFO
	.align		4
.L_7:
        /*0008*/ 	.byte	0x04, 0x17
        /*000a*/ 	.short	(.L_9 - .L_8)
.L_8:
        /*000c*/ 	.word	0x00000000
        /*0010*/ 	.short	0x0003
        /*0012*/ 	.short	0x0018
        /*0014*/ 	.byte	0x00, 0xf0, 0x11, 0x00


	//----- nvinfo : EIATTR_KPARAM_INFO
	.align		4
.L_9:
        /*0018*/ 	.byte	0x04, 0x17
        /*001a*/ 	.short	(.L_11 - .L_10)
.L_10:
        /*001c*/ 	.word	0x00000000
        /*0020*/ 	.short	0x0002
        /*0022*/ 	.short	0x0010
        /*0024*/ 	.byte	0x00, 0xf5, 0x21, 0x00


	//----- nvinfo : EIATTR_KPARAM_INFO
	.align		4
.L_11:
        /*0028*/ 	.byte	0x04, 0x17
        /*002a*/ 	.short	(.L_13 - .L_12)
.L_12:
        /*002c*/ 	.word	0x00000000
        /*0030*/ 	.short	0x0001
        /*0032*/ 	.short	0x0008
        /*0034*/ 	.byte	0x00, 0xf5, 0x21, 0x00


	//----- nvinfo : EIATTR_KPARAM_INFO
	.align		4
.L_13:
        /*0038*/ 	.byte	0x04, 0x17
        /*003a*/ 	.short	(.L_15 - .L_14)
.L_14:
        /*003c*/ 	.word	0x00000000
        /*0040*/ 	.short	0x0000
        /*0042*/ 	.short	0x0000
        /*0044*/ 	.byte	0x00, 0xf5, 0x21, 0x00


	//----- nvinfo : EIATTR_SPARSE_MMA_MASK
	.align		4
.L_15:
        /*0048*/ 	.byte	0x03, 0x50
        /*004a*/ 	.short	0x0000


	//----- nvinfo : EIATTR_MAXREG_COUNT
	.align		4
        /*004c*/ 	.byte	0x03, 0x1b
        /*004e*/ 	.short	0x00ff


	//----- nvinfo : EIATTR_MERCURY_ISA_VERSION
	.align		4
        /*0050*/ 	.byte	0x03, 0x5f
        /*0052*/ 	.short	0x0101


	//----- nvinfo : EIATTR_VRC_CTA_INIT_COUNT
	.align		4
        /*0054*/ 	.byte	0x02, 0x4a
	.zero		1
	.zero		1


	//----- nvinfo : EIATTR_EXIT_INSTR_OFFSETS
	.align		4
        /*0058*/ 	.byte	0x04, 0x1c
        /*005a*/ 	.short	(.L_17 - .L_16)


	//   ....[0]....
.L_16:
        /*005c*/ 	.word	0x00000070


	//   ....[1]....
        /*0060*/ 	.word	0x00000170


	//----- nvinfo : EIATTR_CBANK_PARAM_SIZE
	.align		4
.L_17:
        /*0064*/ 	.byte	0x03, 0x19
        /*0066*/ 	.short	0x001c


	//----- nvinfo : EIATTR_PARAM_CBANK
	.align		4
        /*0068*/ 	.byte	0x04, 0x0a
        /*006a*/ 	.short	(.L_19 - .L_18)
	.align		4
.L_18:
        /*006c*/ 	.word	index@(.nv.constant0._Z6vecAddPK9__bfloat4S1_PS_i)
        /*0070*/ 	.short	0x0380
        /*0072*/ 	.short	0x001c


	//----- nvinfo : EIATTR_SW_WAR
	.align		4
.L_19:
        /*0074*/ 	.byte	0x04, 0x36
        /*0076*/ 	.short	(.L_21 - .L_20)
.L_20:
        /*0078*/ 	.word	0x00000008
.L_21:


//--------------------- .nv.callgraph             --------------------------
	.section	.nv.callgraph,"",@"SHT_CUDA_CALLGRAPH"
	.align	4
	.sectionentsize	8
	.align		4
        /*0000*/ 	.word	0x00000000
	.align		4
        /*0004*/ 	.word	0xffffffff
	.align		4
        /*0008*/ 	.word	0x00000000
	.align		4
        /*000c*/ 	.word	0xfffffffe
	.align		4
        /*0010*/ 	.word	0x00000000
	.align		4
        /*0014*/ 	.word	0xfffffffd
	.align		4
        /*0018*/ 	.word	0x00000000
	.align		4
        /*001c*/ 	.word	0xfffffffc


//--------------------- .text._Z6vecAddPK9__bfloat4S1_PS_i --------------------------
	.section	.text._Z6vecAddPK9__bfloat4S1_PS_i,"ax",@progbits
	.align	128
        .global         _Z6vecAddPK9__bfloat4S1_PS_i
        .type           _Z6vecAddPK9__bfloat4S1_PS_i,@function
        .size           _Z6vecAddPK9__bfloat4S1_PS_i,(.L_x_1 - _Z6vecAddPK9__bfloat4S1_PS_i)
        .other          _Z6vecAddPK9__bfloat4S1_PS_i,@"STO_CUDA_ENTRY STV_DEFAULT"
_Z6vecAddPK9__bfloat4S1_PS_i:
.text._Z6vecAddPK9__bfloat4S1_PS_i:
[----:B------:R-:W-:Y:S01]  /*0000*/  LDC R1, c[0x0][0x37c] ;  /* 0x0000df00ff017b82 */ /* 0x000fe20000000800 */
[----:B------:R-:W0:Y:S01]  /*0010*/  S2R R9, SR_TID.X ;  /* 0x0000000000097919 */ /* 0x000e220000002100 */
[----:B------:R-:W0:Y:S01]  /*0020*/  LDCU UR4, c[0x0][0x360] ;  /* 0x00006c00ff0477ac */ /* 0x000e220008000800 */
[----:B------:R-:W0:Y:S01]  /*0030*/  S2R R0, SR_CTAID.X ;  /* 0x0000000000007919 */ /* 0x000e220000002500 */
[----:B------:R-:W1:Y:S01]  /*0040*/  LDCU UR5, c[0x0][0x398] ;  /* 0x00007300ff0577ac */ /* 0x000e620008000800 */
[----:B0-----:R-:W-:-:S05]  /*0050*/  IMAD R9, R0, UR4, R9 ;  /* 0x0000000400097c24 */ /* 0x001fca000f8e0209 */
[----:B-1----:R-:W-:-:S13]  /*0060*/  ISETP.GE.AND P0, PT, R9, UR5, PT ;  /* 0x0000000509007c0c */ /* 0x002fda000bf06270 */
[----:B------:R-:W-:Y:S05]  /*0070*/  @P0 EXIT ;  /* 0x000000000000094d */ /* 0x000fea0003800000 */
[----:B------:R-:W0:Y:S01]  /*0080*/  LDC.64 R2, c[0x0][0x380] ;  /* 0x0000e000ff027b82 */ /* 0x000e220000000a00 */
[----:B------:R-:W1:Y:S07]  /*0090*/  LDCU.64 UR4, c[0x0][0x358] ;  /* 0x00006b00ff0477ac */ /* 0x000e6e0008000a00 */
[----:B------:R-:W2:Y:S08]  /*00a0*/  LDC.64 R4, c[0x0][0x388] ;  /* 0x0000e200ff047b82 */ /* 0x000eb00000000a00 */
[----:B------:R-:W3:Y:S01]  /*00b0*/  LDC.64 R6, c[0x0][0x390] ;  /* 0x0000e400ff067b82 */ /* 0x000ee20000000a00 */
[----:B0-----:R-:W-:-:S05]  /*00c0*/  IMAD.WIDE R2, R9, 0x8, R2 ;  /* 0x0000000809027825 */ /* 0x001fca00078e0202 */
[----:B-1----:R-:W4:Y:S01]  /*00d0*/  LDG.E R0, desc[UR4][R2.64] ;  /* 0x0000000402007981 */ /* 0x002f22000c1e1900 */
[----:B--2---:R-:W-:-:S03]  /*00e0*/  IMAD.WIDE R4, R9, 0x8, R4 ;  /* 0x0000000809047825 */ /* 0x004fc600078e0204 */
[----:B------:R-:W2:Y:S04]  /*00f0*/  LDG.E R8, desc[UR4][R2.64+0x4] ;  /* 0x0000040402087981 */ /* 0x000ea8000c1e1900 */
[----:B------:R-:W4:Y:S04]  /*0100*/  LDG.E R11, desc[UR4][R4.64] ;  /* 0x00000004040b7981 */ /* 0x000f28000c1e1900 */
[----:B------:R-:W2:Y:S01]  /*0110*/  LDG.E R13, desc[UR4][R4.64+0x4] ;  /* 0x00000404040d7981 */ /* 0x000ea2000c1e1900 */
[----:B---3--:R-:W-:-:S04]  /*0120*/  IMAD.WIDE R6, R9, 0x8, R6 ;  /* 0x0000000809067825 */ /* 0x008fc800078e0206 */
[----:B----4-:R-:W-:Y:S02]  /*0130*/  HFMA2.BF16_V2 R11, R0, 1, 1, R11 ;  /* 0x3f803f80000b7831 */ /* 0x010fe4000020000b */
[----:B--2---:R-:W-:-:S03]  /*0140*/  HADD2.BF16_V2 R13, R8, R13 ;  /* 0x0000000d080d7230 */ /* 0x004fc60000200000 */
[----:B------:R-:W-:Y:S04]  /*0150*/  STG.E desc[UR4][R6.64], R11 ;  /* 0x0000000b06007986 */ /* 0x000fe8000c101904 */
[----:B------:R-:W-:Y:S01]  /*0160*/  STG.E desc[UR4][R6.64+0x4], R13 ;  /* 0x0000040d06007986 */ /* 0x000fe2000c101904 */
[----:B------:R-:W-:Y:S05]  /*0170*/  EXIT ;  /* 0x000000000000794d */ /* 0x000fea0003800000 */
.L_x_0:
[----:B------:R-:W-:-:S00]  /*0180*/  BRA `(.L_x_0) ;  /* 0xfffffffc00fc7947 */ /* 0x000fc0000383ffff */
[----:B------:R-:W-:-:S00]  /*0190*/  NOP ;  /* 0x0000000000007918 */ /* 0x000fc00000000000 */
        /* <DEDUP_REMOVED lines=14> */
.L_x_1:


//--------------------- .nv.shared.reserved.0     --------------------------
	.section	.nv.shared.reserved.0,"aw",@nobits
	.weak		__nv_reservedSMEM_offset_0_alias
	.size		__nv_reservedSMEM_offset_0_alias, 0, 64
	.other		__nv_reservedSMEM_offset_0_alias,@"STO_CUDA_RESERVED_SHARED STV_DEFAULT"
__nv_reservedSMEM_offset_0_alias:
	.zero		0
	.zero		64


//--------------------- .nv.constant0._Z6vecAddPK9__bfloat4S1_PS_i --------------------------
	.section	.nv.constant0._Z6vecAddPK9__bfloat4S1_PS_i,"a",@progbits
	.sectionflags	@""
	.align	4
.nv.constant0._Z6vecAddPK9__bfloat4S1_PS_i:
	.zero		924


//--------------------- SYMBOLS --------------------------

	.type		.nv.reservedSmem.offset0,@object
	.size		.nv.reservedSmem.offset0,0x4
